//
// Generated by NVIDIA NVVM Compiler
//
// Compiler Build ID: CL-36424714
// Cuda compilation tools, release 13.0, V13.0.88
// Based on NVVM 20.0.0
//

.version 9.0
.target sm_100
.address_size 64

	// .globl	_Z37Kernel_semi_implicit_time_integrationiiiffffPfS_P6float2S1_S1_

.visible .entry _Z37Kernel_semi_implicit_time_integrationiiiffffPfS_P6float2S1_S1_(
	.param .u32 _Z37Kernel_semi_implicit_time_integrationiiiffffPfS_P6float2S1_S1__param_0,
	.param .u32 _Z37Kernel_semi_implicit_time_integrationiiiffffPfS_P6float2S1_S1__param_1,
	.param .u32 _Z37Kernel_semi_implicit_time_integrationiiiffffPfS_P6float2S1_S1__param_2,
	.param .f32 _Z37Kernel_semi_implicit_time_integrationiiiffffPfS_P6float2S1_S1__param_3,
	.param .f32 _Z37Kernel_semi_implicit_time_integrationiiiffffPfS_P6float2S1_S1__param_4,
	.param .f32 _Z37Kernel_semi_implicit_time_integrationiiiffffPfS_P6float2S1_S1__param_5,
	.param .f32 _Z37Kernel_semi_implicit_time_integrationiiiffffPfS_P6float2S1_S1__param_6,
	.param .u64 .ptr .align 1 _Z37Kernel_semi_implicit_time_integrationiiiffffPfS_P6float2S1_S1__param_7,
	.param .u64 .ptr .align 1 _Z37Kernel_semi_implicit_time_integrationiiiffffPfS_P6float2S1_S1__param_8,
	.param .u64 .ptr .align 1 _Z37Kernel_semi_implicit_time_integrationiiiffffPfS_P6float2S1_S1__param_9,
	.param .u64 .ptr .align 1 _Z37Kernel_semi_implicit_time_integrationiiiffffPfS_P6float2S1_S1__param_10,
	.param .u64 .ptr .align 1 _Z37Kernel_semi_implicit_time_integrationiiiffffPfS_P6float2S1_S1__param_11
)
{
	.reg .b32 	%r<17>;
	.reg .b32 	%f<29>;
	.reg .b64 	%rd<18>;

	ld.param.u32 	%r1, [_Z37Kernel_semi_implicit_time_integrationiiiffffPfS_P6float2S1_S1__param_0];
	ld.param.u32 	%r2, [_Z37Kernel_semi_implicit_time_integrationiiiffffPfS_P6float2S1_S1__param_1];
	ld.param.f32 	%f1, [_Z37Kernel_semi_implicit_time_integrationiiiffffPfS_P6float2S1_S1__param_3];
	ld.param.f32 	%f2, [_Z37Kernel_semi_implicit_time_integrationiiiffffPfS_P6float2S1_S1__param_4];
	ld.param.f32 	%f3, [_Z37Kernel_semi_implicit_time_integrationiiiffffPfS_P6float2S1_S1__param_5];
	ld.param.f32 	%f4, [_Z37Kernel_semi_implicit_time_integrationiiiffffPfS_P6float2S1_S1__param_6];
	ld.param.u64 	%rd1, [_Z37Kernel_semi_implicit_time_integrationiiiffffPfS_P6float2S1_S1__param_7];
	ld.param.u64 	%rd2, [_Z37Kernel_semi_implicit_time_integrationiiiffffPfS_P6float2S1_S1__param_8];
	ld.param.u64 	%rd3, [_Z37Kernel_semi_implicit_time_integrationiiiffffPfS_P6float2S1_S1__param_9];
	ld.param.u64 	%rd4, [_Z37Kernel_semi_implicit_time_integrationiiiffffPfS_P6float2S1_S1__param_10];
	ld.param.u64 	%rd5, [_Z37Kernel_semi_implicit_time_integrationiiiffffPfS_P6float2S1_S1__param_11];
	cvta.to.global.u64 	%rd6, %rd5;
	cvta.to.global.u64 	%rd7, %rd4;
	cvta.to.global.u64 	%rd8, %rd1;
	cvta.to.global.u64 	%rd9, %rd3;
	cvta.to.global.u64 	%rd10, %rd2;
	mov.u32 	%r3, %ntid.x;
	mov.u32 	%r4, %ctaid.x;
	mov.u32 	%r5, %tid.x;
	mad.lo.s32 	%r6, %r3, %r4, %r5;
	mov.u32 	%r7, %ntid.y;
	mov.u32 	%r8, %ctaid.y;
	mov.u32 	%r9, %tid.y;
	mad.lo.s32 	%r10, %r7, %r8, %r9;
	mov.u32 	%r11, %ntid.z;
	mov.u32 	%r12, %ctaid.z;
	mov.u32 	%r13, %tid.z;
	mad.lo.s32 	%r14, %r11, %r12, %r13;
	mad.lo.s32 	%r15, %r2, %r14, %r10;
	mad.lo.s32 	%r16, %r15, %r1, %r6;
	mul.f32 	%f5, %f1, %f2;
	mul.f32 	%f6, %f5, %f3;
	mul.f32 	%f7, %f6, %f4;
	mul.wide.s32 	%rd11, %r16, 4;
	add.s64 	%rd12, %rd10, %rd11;
	ld.global.f32 	%f8, [%rd12];
	fma.rn.f32 	%f9, %f7, %f8, 0f3F800000;
	mul.wide.s32 	%rd13, %r16, 8;
	add.s64 	%rd14, %rd9, %rd13;
	ld.global.v2.f32 	{%f10, %f11}, [%rd14];
	mul.f32 	%f12, %f1, %f3;
	add.s64 	%rd15, %rd8, %rd11;
	ld.global.f32 	%f13, [%rd15];
	mul.f32 	%f14, %f12, %f13;
	add.s64 	%rd16, %rd7, %rd13;
	ld.global.v2.f32 	{%f15, %f16}, [%rd16];
	add.s64 	%rd17, %rd6, %rd13;
	ld.global.v2.f32 	{%f17, %f18}, [%rd17];
	add.f32 	%f19, %f15, %f17;
	mul.f32 	%f20, %f14, %f19;
	sub.f32 	%f21, %f10, %f20;
	div.rn.f32 	%f22, %f21, %f9;
	st.global.f32 	[%rd14], %f22;
	ld.global.f32 	%f23, [%rd15];
	mul.f32 	%f24, %f12, %f23;
	add.f32 	%f25, %f16, %f18;
	mul.f32 	%f26, %f24, %f25;
	sub.f32 	%f27, %f11, %f26;
	div.rn.f32 	%f28, %f27, %f9;
	st.global.f32 	[%rd14+4], %f28;
	ret;

}


// ===== COMPILED SASS (sm_100) =====

	.target	sm_100

	.elftype	@"ET_EXEC"


//--------------------- .note.nv.tkinfo           --------------------------
	.section	.note.nv.tkinfo,"",@"SHT_NOTE"
	.sectionflags	@"SHF_NOTE_NV_TKINFO"
	.tkinfo
        /*0018*/ 	.word	0x00000002
        /*0030*/ 	.string	""
        /*0030*/ 	.string	"ptxas"
        /*0030*/ 	.string	"Cuda compilation tools, release 13.0, V13.0.88"
        /*0030*/ 	.string	"Build cuda_13.0.r13.0/compiler.36424714_0"
        /*0030*/ 	.string	"-arch sm_100 -m 64 "



//--------------------- .note.nv.cuinfo           --------------------------
	.section	.note.nv.cuinfo,"",@"SHT_NOTE"
	.sectionflags	@"SHF_NOTE_NV_CUINFO"
        /*0018*/ 	.short	0x0002
        /*001a*/ 	.short	0x0064
        /*001c*/ 	.short	0x0082
	.zero		2


//--------------------- .nv.info                  --------------------------
	.section	.nv.info,"",@"SHT_CUDA_INFO"
	.align	4


	//----- nvinfo : EIATTR_REGCOUNT
	.align		4
        /*0000*/ 	.byte	0x04, 0x2f
        /*0002*/ 	.short	(.L_1 - .L_0)
	.align		4
.L_0:
        /*0004*/ 	.word	index@(_Z37Kernel_semi_implicit_time_integrationiiiffffPfS_P6float2S1_S1_)
        /*0008*/ 	.word	0x00000016


	//----- nvinfo : EIATTR_FRAME_SIZE
	.align		4
.L_1:
        /*000c*/ 	.byte	0x04, 0x11
        /*000e*/ 	.short	(.L_3 - .L_2)
	.align		4
.L_2:
        /*0010*/ 	.word	index@($__internal_0_$__cuda_sm3x_div_rn_noftz_f32_slowpath)
        /*0014*/ 	.word	0x00000000


	//----- nvinfo : EIATTR_FRAME_SIZE
	.align		4
.L_3:
        /*0018*/ 	.byte	0x04, 0x11
        /*001a*/ 	.short	(.L_5 - .L_4)
	.align		4
.L_4:
        /*001c*/ 	.word	index@(_Z37Kernel_semi_implicit_time_integrationiiiffffPfS_P6float2S1_S1_)
        /*0020*/ 	.word	0x00000000


	//----- nvinfo : EIATTR_MIN_STACK_SIZE
	.align		4
.L_5:
        /*0024*/ 	.byte	0x04, 0x12
        /*0026*/ 	.short	(.L_7 - .L_6)
	.align		4
.L_6:
        /*0028*/ 	.word	index@(_Z37Kernel_semi_implicit_time_integrationiiiffffPfS_P6float2S1_S1_)
        /*002c*/ 	.word	0x00000000
.L_7:


//--------------------- .nv.compat                --------------------------
	.section	.nv.compat,"",@"SHT_CUDA_COMPAT_INFO"
	.align	4
        /*0000*/ 	.byte	0x02, 0x09, 0x00, 0x00, 0x02, 0x02, 0x01, 0x00, 0x02, 0x05, 0x05, 0x00, 0x03, 0x07, 0x01, 0x01
        /*0010*/ 	.byte	0x02, 0x03, 0x00, 0x00, 0x02, 0x06, 0x01, 0x00, 0x04, 0x0b, 0x08, 0x00, 0x01, 0x00, 0x00, 0x00
        /*0020*/ 	.byte	0x00, 0x00, 0x00, 0x00


//--------------------- .nv.info._Z37Kernel_semi_implicit_time_integrationiiiffffPfS_P6float2S1_S1_ --------------------------
	.section	.nv.info._Z37Kernel_semi_implicit_time_integrationiiiffffPfS_P6float2S1_S1_,"",@"SHT_CUDA_INFO"
	.sectionflags	@""
	.align	4


	//----- nvinfo : EIATTR_CUDA_API_VERSION
	.align		4
        /*0000*/ 	.byte	0x04, 0x37
        /*0002*/ 	.short	(.L_9 - .L_8)
.L_8:
        /*0004*/ 	.word	0x00000082


	//----- nvinfo : EIATTR_KPARAM_INFO
	.align		4
.L_9:
        /*0008*/ 	.byte	0x04, 0x17
        /*000a*/ 	.short	(.L_11 - .L_10)
.L_10:
        /*000c*/ 	.word	0x00000000
        /*0010*/ 	.short	0x000b
        /*0012*/ 	.short	0x0040
        /*0014*/ 	.byte	0x00, 0xf5, 0x21, 0x00


	//----- nvinfo : EIATTR_KPARAM_INFO
	.align		4
.L_11:
        /*0018*/ 	.byte	0x04, 0x17
        /*001a*/ 	.short	(.L_13 - .L_12)
.L_12:
        /*001c*/ 	.word	0x00000000
        /*0020*/ 	.short	0x000a
        /*0022*/ 	.short	0x0038
        /*0024*/ 	.byte	0x00, 0xf5, 0x21, 0x00


	//----- nvinfo : EIATTR_KPARAM_INFO
	.align		4
.L_13:
        /*0028*/ 	.byte	0x04, 0x17
        /*002a*/ 	.short	(.L_15 - .L_14)
.L_14:
        /*002c*/ 	.word	0x00000000
        /*0030*/ 	.short	0x0009
        /*0032*/ 	.short	0x0030
        /*0034*/ 	.byte	0x00, 0xf5, 0x21, 0x00


	//----- nvinfo : EIATTR_KPARAM_INFO
	.align		4
.L_15:
        /*0038*/ 	.byte	0x04, 0x17
        /*003a*/ 	.short	(.L_17 - .L_16)
.L_16:
        /*003c*/ 	.word	0x00000000
        /*0040*/ 	.short	0x0008
        /*0042*/ 	.short	0x0028
        /*0044*/ 	.byte	0x00, 0xf5, 0x21, 0x00


	//----- nvinfo : EIATTR_KPARAM_INFO
	.align		4
.L_17:
        /*0048*/ 	.byte	0x04, 0x17
        /*004a*/ 	.short	(.L_19 - .L_18)
.L_18:
        /*004c*/ 	.word	0x00000000
        /*0050*/ 	.short	0x0007
        /*0052*/ 	.short	0x0020
        /*0054*/ 	.byte	0x00, 0xf5, 0x21, 0x00


	//----- nvinfo : EIATTR_KPARAM_INFO
	.align		4
.L_19:
        /*0058*/ 	.byte	0x04, 0x17
        /*005a*/ 	.short	(.L_21 - .L_20)
.L_20:
        /*005c*/ 	.word	0x00000000
        /*0060*/ 	.short	0x0006
        /*0062*/ 	.short	0x0018
        /*0064*/ 	.byte	0x00, 0xf0, 0x11, 0x00


	//----- nvinfo : EIATTR_KPARAM_INFO
	.align		4
.L_21:
        /*0068*/ 	.byte	0x04, 0x17
        /*006a*/ 	.short	(.L_23 - .L_22)
.L_22:
        /*006c*/ 	.word	0x00000000
        /*0070*/ 	.short	0x0005
        /*0072*/ 	.short	0x0014
        /*0074*/ 	.byte	0x00, 0xf0, 0x11, 0x00


	//----- nvinfo : EIATTR_KPARAM_INFO
	.align		4
.L_23:
        /*0078*/ 	.byte	0x04, 0x17
        /*007a*/ 	.short	(.L_25 - .L_24)
.L_24:
        /*007c*/ 	.word	0x00000000
        /*0080*/ 	.short	0x0004
        /*0082*/ 	.short	0x0010
        /*0084*/ 	.byte	0x00, 0xf0, 0x11, 0x00


	//----- nvinfo : EIATTR_KPARAM_INFO
	.align		4
.L_25:
        /*0088*/ 	.byte	0x04, 0x17
        /*008a*/ 	.short	(.L_27 - .L_26)
.L_26:
        /*008c*/ 	.word	0x00000000
        /*0090*/ 	.short	0x0003
        /*0092*/ 	.short	0x000c
        /*0094*/ 	.byte	0x00, 0xf0, 0x11, 0x00


	//----- nvinfo : EIATTR_KPARAM_INFO
	.align		4
.L_27:
        /*0098*/ 	.byte	0x04, 0x17
        /*009a*/ 	.short	(.L_29 - .L_28)
.L_28:
        /*009c*/ 	.word	0x00000000
        /*00a0*/ 	.short	0x0002
        /*00a2*/ 	.short	0x0008
        /*00a4*/ 	.byte	0x00, 0xf0, 0x11, 0x00


	//----- nvinfo : EIATTR_KPARAM_INFO
	.align		4
.L_29:
        /*00a8*/ 	.byte	0x04, 0x17
        /*00aa*/ 	.short	(.L_31 - .L_30)
.L_30:
        /*00ac*/ 	.word	0x00000000
        /*00b0*/ 	.short	0x0001
        /*00b2*/ 	.short	0x0004
        /*00b4*/ 	.byte	0x00, 0xf0, 0x11, 0x00


	//----- nvinfo : EIATTR_KPARAM_INFO
	.align		4
.L_31:
        /*00b8*/ 	.byte	0x04, 0x17
        /*00ba*/ 	.short	(.L_33 - .L_32)
.L_32:
        /*00bc*/ 	.word	0x00000000
        /*00c0*/ 	.short	0x0000
        /*00c2*/ 	.short	0x0000
        /*00c4*/ 	.byte	0x00, 0xf0, 0x11, 0x00


	//----- nvinfo : EIATTR_SPARSE_MMA_MASK
	.align		4
.L_33:
        /*00c8*/ 	.byte	0x03, 0x50
        /*00ca*/ 	.short	0x0000


	//----- nvinfo : EIATTR_MAXREG_COUNT
	.align		4
        /*00cc*/ 	.byte	0x03, 0x1b
        /*00ce*/ 	.short	0x00ff


	//----- nvinfo : EIATTR_MERCURY_ISA_VERSION
	.align		4
        /*00d0*/ 	.byte	0x03, 0x5f
        /*00d2*/ 	.short	0x0101


	//----- nvinfo : EIATTR_VRC_CTA_INIT_COUNT
	.align		4
        /*00d4*/ 	.byte	0x02, 0x4a
	.zero		1
	.zero		1


	//----- nvinfo : EIATTR_EXIT_INSTR_OFFSETS
	.align		4
        /*00d8*/ 	.byte	0x04, 0x1c
        /*00da*/ 	.short	(.L_35 - .L_34)


	//   ....[0]....
.L_34:
        /*00dc*/ 	.word	0x000004c0


	//----- nvinfo : EIATTR_CRS_STACK_SIZE
	.align		4
.L_35:
        /*00e0*/ 	.byte	0x04, 0x1e
        /*00e2*/ 	.short	(.L_37 - .L_36)
.L_36:
        /*00e4*/ 	.word	0x00000000


	//----- nvinfo : EIATTR_CBANK_PARAM_SIZE
	.align		4
.L_37:
        /*00e8*/ 	.byte	0x03, 0x19
        /*00ea*/ 	.short	0x0048


	//----- nvinfo : EIATTR_PARAM_CBANK
	.align		4
        /*00ec*/ 	.byte	0x04, 0x0a
        /*00ee*/ 	.short	(.L_39 - .L_38)
	.align		4
.L_38:
        /*00f0*/ 	.word	index@(.nv.constant0._Z37Kernel_semi_implicit_time_integrationiiiffffPfS_P6float2S1_S1_)
        /*00f4*/ 	.short	0x0380
        /*00f6*/ 	.short	0x0048


	//----- nvinfo : EIATTR_SW_WAR
	.align		4
.L_39:
        /*00f8*/ 	.byte	0x04, 0x36
        /*00fa*/ 	.short	(.L_41 - .L_40)
.L_40:
        /*00fc*/ 	.word	0x00000008
.L_41:


//--------------------- .nv.callgraph             --------------------------
	.section	.nv.callgraph,"",@"SHT_CUDA_CALLGRAPH"
	.align	4
	.sectionentsize	8
	.align		4
        /*0000*/ 	.word	0x00000000
	.align		4
        /*0004*/ 	.word	0xffffffff
	.align		4
        /*0008*/ 	.word	0x00000000
	.align		4
        /*000c*/ 	.word	0xfffffffe
	.align		4
        /*0010*/ 	.word	0x00000000
	.align		4
        /*0014*/ 	.word	0xfffffffd
	.align		4
        /*0018*/ 	.word	0x00000000
	.align		4
        /*001c*/ 	.word	0xfffffffc


//--------------------- .text._Z37Kernel_semi_implicit_time_integrationiiiffffPfS_P6float2S1_S1_ --------------------------
	.section	.text._Z37Kernel_semi_implicit_time_integrationiiiffffPfS_P6float2S1_S1_,"ax",@progbits
	.align	128
        .global         _Z37Kernel_semi_implicit_time_integrationiiiffffPfS_P6float2S1_S1_
        .type           _Z37Kernel_semi_implicit_time_integrationiiiffffPfS_P6float2S1_S1_,@function
        .size           _Z37Kernel_semi_implicit_time_integrationiiiffffPfS_P6float2S1_S1_,(.L_x_16 - _Z37Kernel_semi_implicit_time_integrationiiiffffPfS_P6float2S1_S1_)
        .other          _Z37Kernel_semi_implicit_time_integrationiiiffffPfS_P6float2S1_S1_,@"STO_CUDA_ENTRY STV_DEFAULT"
_Z37Kernel_semi_implicit_time_integrationiiiffffPfS_P6float2S1_S1_:
.text._Z37Kernel_semi_implicit_time_integrationiiiffffPfS_P6float2S1_S1_:
[----:B------:R-:W-:Y:S01]  /*0000*/  LDC R1, c[0x0][0x37c] ;  /* 0x0000df00ff017b82 */ /* 0x000fe20000000800 */
[----:B------:R-:W0:Y:S01]  /*0010*/  S2R R4, SR_CTAID.Y ;  /* 0x0000000000047919 */ /* 0x000e220000002600 */
[----:B------:R-:W1:Y:S06]  /*0020*/  LDCU UR6, c[0x0][0x360] ;  /* 0x00006c00ff0677ac */ /* 0x000e6c0008000800 */
[----:B------:R-:W2:Y:S01]  /*0030*/  LDC.64 R2, c[0x0][0x3a8] ;  /* 0x0000ea00ff027b82 */ /* 0x000ea20000000a00 */
[----:B------:R-:W0:Y:S01]  /*0040*/  S2R R5, SR_TID.Y ;  /* 0x0000000000057919 */ /* 0x000e220000002200 */
[----:B------:R-:W0:Y:S01]  /*0050*/  LDCU UR4, c[0x0][0x364] ;  /* 0x00006c80ff0477ac */ /* 0x000e220008000800 */
[----:B------:R-:W3:Y:S01]  /*0060*/  S2R R6, SR_CTAID.Z ;  /* 0x0000000000067919 */ /* 0x000ee20000002700 */
[----:B------:R-:W3:Y:S04]  /*0070*/  LDCU UR5, c[0x0][0x368] ;  /* 0x00006d00ff0577ac */ /* 0x000ee80008000800 */
[----:B------:R-:W4:Y:S01]  /*0080*/  LDC.64 R10, c[0x0][0x3b8] ;  /* 0x0000ee00ff0a7b82 */ /* 0x000f220000000a00 */
[----:B------:R-:W3:Y:S01]  /*0090*/  S2R R9, SR_TID.Z ;  /* 0x0000000000097919 */ /* 0x000ee20000002300 */
[----:B------:R-:W5:Y:S01]  /*00a0*/  LDCU.64 UR8, c[0x0][0x380] ;  /* 0x00007000ff0877ac */ /* 0x000f620008000a00 */
[----:B------:R-:W1:Y:S01]  /*00b0*/  S2R R0, SR_CTAID.X ;  /* 0x0000000000007919 */ /* 0x000e620000002500 */
[----:B------:R-:W4:Y:S04]  /*00c0*/  LDCU UR7, c[0x0][0x398] ;  /* 0x00007300ff0777ac */ /* 0x000f280008000800 */
[----:B------:R-:W4:Y:S01]  /*00d0*/  LDC.64 R12, c[0x0][0x3a0] ;  /* 0x0000e800ff0c7b82 */ /* 0x000f220000000a00 */
[----:B------:R-:W1:Y:S07]  /*00e0*/  S2R R7, SR_TID.X ;  /* 0x0000000000077919 */ /* 0x000e6e0000002100 */
[----:B------:R-:W4:Y:S01]  /*00f0*/  LDC.64 R16, c[0x0][0x390] ;  /* 0x0000e400ff107b82 */ /* 0x000f220000000a00 */
[----:B0-----:R-:W-:-:S02]  /*0100*/  IMAD R4, R4, UR4, R5 ;  /* 0x0000000404047c24 */ /* 0x001fc4000f8e0205 */
[----:B---3--:R-:W-:Y:S01]  /*0110*/  IMAD R5, R6, UR5, R9 ;  /* 0x0000000506057c24 */ /* 0x008fe2000f8e0209 */
[----:B------:R-:W0:Y:S04]  /*0120*/  LDCU.64 UR4, c[0x0][0x358] ;  /* 0x00006b00ff0477ac */ /* 0x000e280008000a00 */
[----:B------:R-:W3:Y:S01]  /*0130*/  LDC.64 R8, c[0x0][0x3c0] ;  /* 0x0000f000ff087b82 */ /* 0x000ee20000000a00 */
[----:B-----5:R-:W-:Y:S02]  /*0140*/  IMAD R5, R5, UR9, R4 ;  /* 0x0000000905057c24 */ /* 0x020fe4000f8e0204 */
[----:B-1----:R-:W-:Y:S01]  /*0150*/  IMAD R0, R0, UR6, R7 ;  /* 0x0000000600007c24 */ /* 0x002fe2000f8e0207 */
[----:B------:R-:W1:Y:S03]  /*0160*/  LDCU UR6, c[0x0][0x38c] ;  /* 0x00007180ff0677ac */ /* 0x000e660008000800 */
[----:B------:R-:W-:-:S02]  /*0170*/  IMAD R7, R5, UR8, R0 ;  /* 0x0000000805077c24 */ /* 0x000fc4000f8e0200 */
[----:B------:R-:W5:Y:S02]  /*0180*/  LDC.64 R4, c[0x0][0x3b0] ;  /* 0x0000ec00ff047b82 */ /* 0x000f640000000a00 */
[----:B--2---:R-:W-:-:S06]  /*0190*/  IMAD.WIDE R2, R7, 0x4, R2 ;  /* 0x0000000407027825 */ /* 0x004fcc00078e0202 */
[----:B0-----:R0:W2:Y:S01]  /*01a0*/  LDG.E R3, desc[UR4][R2.64] ;  /* 0x0000000402037981 */ /* 0x0010a2000c1e1900 */
[----:B----4-:R-:W-:-:S04]  /*01b0*/  IMAD.WIDE R10, R7, 0x8, R10 ;  /* 0x00000008070a7825 */ /* 0x010fc800078e020a */
[C---:B---3--:R-:W-:Y:S02]  /*01c0*/  IMAD.WIDE R8, R7.reuse, 0x8, R8 ;  /* 0x0000000807087825 */ /* 0x048fe400078e0208 */
[----:B------:R-:W3:Y:S02]  /*01d0*/  LDG.E.64 R10, desc[UR4][R10.64] ;  /* 0x000000040a0a7981 */ /* 0x000ee4000c1e1b00 */
[C---:B------:R-:W-:Y:S02]  /*01e0*/  IMAD.WIDE R12, R7.reuse, 0x4, R12 ;  /* 0x00000004070c7825 */ /* 0x040fe400078e020c */
[----:B------:R-:W3:Y:S04]  /*01f0*/  LDG.E.64 R8, desc[UR4][R8.64] ;  /* 0x0000000408087981 */ /* 0x000ee8000c1e1b00 */
[----:B------:R-:W4:Y:S01]  /*0200*/  LDG.E R15, desc[UR4][R12.64] ;  /* 0x000000040c0f7981 */ /* 0x000f22000c1e1900 */
[----:B-----5:R-:W-:-:S05]  /*0210*/  IMAD.WIDE R4, R7, 0x8, R4 ;  /* 0x0000000807047825 */ /* 0x020fca00078e0204 */
[----:B------:R-:W5:Y:S01]  /*0220*/  LDG.E.64 R6, desc[UR4][R4.64] ;  /* 0x0000000404067981 */ /* 0x000f62000c1e1b00 */
[----:B-1----:R-:W-:-:S04]  /*0230*/  FMUL R0, R16, UR6 ;  /* 0x0000000610007c20 */ /* 0x002fc80008400000 */
[----:B------:R-:W-:-:S04]  /*0240*/  FMUL R0, R0, R17 ;  /* 0x0000001100007220 */ /* 0x000fc80000400000 */
[----:B------:R-:W-:Y:S01]  /*0250*/  FMUL R0, R0, UR7 ;  /* 0x0000000700007c20 */ /* 0x000fe20008400000 */
[----:B0-----:R-:W-:Y:S01]  /*0260*/  FMUL R2, R17, UR6 ;  /* 0x0000000611027c20 */ /* 0x001fe20008400000 */
[----:B------:R-:W-:Y:S02]  /*0270*/  BSSY.RECONVERGENT B0, `(.L_x_0) ;  /* 0x0000010000007945 */ /* 0x000fe40003800200 */
[----:B--2---:R-:W-:-:S04]  /*0280*/  FFMA R3, R0, R3, 1 ;  /* 0x3f80000000037423 */ /* 0x004fc80000000003 */
[----:B------:R-:W0:Y:S01]  /*0290*/  MUFU.RCP R14, R3 ;  /* 0x00000003000e7308 */ /* 0x000e220000001000 */
[----:B---3--:R-:W-:Y:S01]  /*02a0*/  FADD R0, R10, R8 ;  /* 0x000000080a007221 */ /* 0x008fe20000000000 */
[----:B----4-:R-:W-:-:S04]  /*02b0*/  FMUL R15, R2, R15 ;  /* 0x0000000f020f7220 */ /* 0x010fc80000400000 */
[----:B-----5:R-:W-:Y:S01]  /*02c0*/  FFMA R0, -R15, R0, R6 ;  /* 0x000000000f007223 */ /* 0x020fe20000000106 */
[----:B0-----:R-:W-:-:S03]  /*02d0*/  FFMA R17, -R3, R14, 1 ;  /* 0x3f80000003117423 */ /* 0x001fc6000000010e */
[----:B------:R-:W0:Y:S01]  /*02e0*/  FCHK P0, R0, R3 ;  /* 0x0000000300007302 */ /* 0x000e220000000000 */
[----:B------:R-:W-:-:S04]  /*02f0*/  FFMA R17, R14, R17, R14 ;  /* 0x000000110e117223 */ /* 0x000fc8000000000e */
[----:B------:R-:W-:-:S04]  /*0300*/  FFMA R6, R0, R17, RZ ;  /* 0x0000001100067223 */ /* 0x000fc800000000ff */
[----:B------:R-:W-:-:S04]  /*0310*/  FFMA R8, -R3, R6, R0 ;  /* 0x0000000603087223 */ /* 0x000fc80000000100 */
[----:B------:R-:W-:Y:S01]  /*0320*/  FFMA R17, R17, R8, R6 ;  /* 0x0000000811117223 */ /* 0x000fe20000000006 */
[----:B0-----:R-:W-:Y:S06]  /*0330*/  @!P0 BRA `(.L_x_1) ;  /* 0x00000000000c8947 */ /* 0x001fec0003800000 */
[----:B------:R-:W-:-:S07]  /*0340*/  MOV R6, 0x360 ;  /* 0x0000036000067802 */ /* 0x000fce0000000f00 */
[----:B------:R-:W-:Y:S05]  /*0350*/  CALL.REL.NOINC `($__internal_0_$__cuda_sm3x_div_rn_noftz_f32_slowpath) ;  /* 0x00000000005c7944 */ /* 0x000fea0003c00000 */
[----:B------:R-:W-:-:S07]  /*0360*/  IMAD.MOV.U32 R17, RZ, RZ, R0 ;  /* 0x000000ffff117224 */ /* 0x000fce00078e0000 */
.L_x_1:
[----:B------:R-:W-:Y:S05]  /*0370*/  BSYNC.RECONVERGENT B0 ;  /* 0x0000000000007941 */ /* 0x000fea0003800200 */
.L_x_0:
[----:B------:R0:W-:Y:S04]  /*0380*/  STG.E desc[UR4][R4.64], R17 ;  /* 0x0000001104007986 */ /* 0x0001e8000c101904 */
[----:B------:R-:W2:Y:S01]  /*0390*/  LDG.E R13, desc[UR4][R12.64] ;  /* 0x000000040c0d7981 */ /* 0x000ea2000c1e1900 */
[----:B------:R-:W1:Y:S01]  /*03a0*/  MUFU.RCP R0, R3 ;  /* 0x0000000300007308 */ /* 0x000e620000001000 */
[----:B------:R-:W-:Y:S01]  /*03b0*/  FADD R9, R11, R9 ;  /* 0x000000090b097221 */ /* 0x000fe20000000000 */
[----:B------:R-:W-:Y:S01]  /*03c0*/  BSSY.RECONVERGENT B0, `(.L_x_2) ;  /* 0x000000e000007945 */ /* 0x000fe20003800200 */
[----:B-1----:R-:W-:-:S04]  /*03d0*/  FFMA R11, -R3, R0, 1 ;  /* 0x3f800000030b7423 */ /* 0x002fc80000000100 */
[----:B------:R-:W-:Y:S01]  /*03e0*/  FFMA R0, R0, R11, R0 ;  /* 0x0000000b00007223 */ /* 0x000fe20000000000 */
[----:B--2---:R-:W-:-:S04]  /*03f0*/  FMUL R2, R2, R13 ;  /* 0x0000000d02027220 */ /* 0x004fc80000400000 */
[----:B------:R-:W-:-:S04]  /*0400*/  FFMA R2, -R2, R9, R7 ;  /* 0x0000000902027223 */ /* 0x000fc80000000107 */
[----:B------:R-:W1:Y:S01]  /*0410*/  FCHK P0, R2, R3 ;  /* 0x0000000302007302 */ /* 0x000e620000000000 */
[----:B------:R-:W-:-:S04]  /*0420*/  FFMA R7, R0, R2, RZ ;  /* 0x0000000200077223 */ /* 0x000fc800000000ff */
[----:B------:R-:W-:-:S04]  /*0430*/  FFMA R6, -R3, R7, R2 ;  /* 0x0000000703067223 */ /* 0x000fc80000000102 */
[----:B------:R-:W-:Y:S01]  /*0440*/  FFMA R7, R0, R6, R7 ;  /* 0x0000000600077223 */ /* 0x000fe20000000007 */
[----:B01----:R-:W-:Y:S06]  /*0450*/  @!P0 BRA `(.L_x_3) ;  /* 0x0000000000108947 */ /* 0x003fec0003800000 */
[----:B------:R-:W-:Y:S01]  /*0460*/  IMAD.MOV.U32 R0, RZ, RZ, R2 ;  /* 0x000000ffff007224 */ /* 0x000fe200078e0002 */
[----:B------:R-:W-:-:S07]  /*0470*/  MOV R6, 0x490 ;  /* 0x0000049000067802 */ /* 0x000fce0000000f00 */
[----:B------:R-:W-:Y:S05]  /*0480*/  CALL.REL.NOINC `($__internal_0_$__cuda_sm3x_div_rn_noftz_f32_slowpath) ;  /* 0x0000000000107944 */ /* 0x000fea0003c00000 */
[----:B------:R-:W-:-:S07]  /*0490*/  MOV R7, R0 ;  /* 0x0000000000077202 */ /* 0x000fce0000000f00 */
.L_x_3:
[----:B------:R-:W-:Y:S05]  /*04a0*/  BSYNC.RECONVERGENT B0 ;  /* 0x0000000000007941 */ /* 0x000fea0003800200 */
.L_x_2:
[----:B------:R-:W-:Y:S01]  /*04b0*/  STG.E desc[UR4][R4.64+0x4], R7 ;  /* 0x0000040704007986 */ /* 0x000fe2000c101904 */
[----:B------:R-:W-:Y:S05]  /*04c0*/  EXIT ;  /* 0x000000000000794d */ /* 0x000fea0003800000 */
        .weak           $__internal_0_$__cuda_sm3x_div_rn_noftz_f32_slowpath
        .type           $__internal_0_$__cuda_sm3x_div_rn_noftz_f32_slowpath,@function
        .size           $__internal_0_$__cuda_sm3x_div_rn_noftz_f32_slowpath,(.L_x_16 - $__internal_0_$__cuda_sm3x_div_rn_noftz_f32_slowpath)
$__internal_0_$__cuda_sm3x_div_rn_noftz_f32_slowpath:
[--C-:B------:R-:W-:Y:S01]  /*04d0*/  SHF.R.U32.HI R10, RZ, 0x17, R3.reuse ;  /* 0x00000017ff0a7819 */ /* 0x100fe20000011603 */
[----:B------:R-:W-:Y:S01]  /*04e0*/  BSSY.RECONVERGENT B1, `(.L_x_4) ;  /* 0x0000063000017945 */ /* 0x000fe20003800200 */
[----:B------:R-:W-:Y:S01]  /*04f0*/  SHF.R.U32.HI R8, RZ, 0x17, R0 ;  /* 0x00000017ff087819 */ /* 0x000fe20000011600 */
[----:B------:R-:W-:Y:S01]  /*0500*/  IMAD.MOV.U32 R15, RZ, RZ, R3 ;  /* 0x000000ffff0f7224 */ /* 0x000fe200078e0003 */
[----:B------:R-:W-:Y:S02]  /*0510*/  LOP3.LUT R10, R10, 0xff, RZ, 0xc0, !PT ;  /* 0x000000ff0a0a7812 */ /* 0x000fe400078ec0ff */
[----:B------:R-:W-:-:S03]  /*0520*/  LOP3.LUT R17, R8, 0xff, RZ, 0xc0, !PT ;  /* 0x000000ff08117812 */ /* 0x000fc600078ec0ff */
[----:B------:R-:W-:Y:S01]  /*0530*/  VIADD R16, R10, 0xffffffff ;  /* 0xffffffff0a107836 */ /* 0x000fe20000000000 */
[----:B------:R-:W-:-:S04]  /*0540*/  IADD3 R14, PT, PT, R17, -0x1, RZ ;  /* 0xffffffff110e7810 */ /* 0x000fc80007ffe0ff */
[----:B------:R-:W-:-:S04]  /*0550*/  ISETP.GT.U32.AND P0, PT, R16, 0xfd, PT ;  /* 0x000000fd1000780c */ /* 0x000fc80003f04070 */
[----:B------:R-:W-:-:S13]  /*0560*/  ISETP.GT.U32.OR P0, PT, R14, 0xfd, P0 ;  /* 0x000000fd0e00780c */ /* 0x000fda0000704470 */
[----:B------:R-:W-:Y:S01]  /*0570*/  @!P0 MOV R8, RZ ;  /* 0x000000ff00088202 */ /* 0x000fe20000000f00 */
[----:B------:R-:W-:Y:S06]  /*0580*/  @!P0 BRA `(.L_x_5) ;  /* 0x00000000005c8947 */ /* 0x000fec0003800000 */
[----:B------:R-:W-:Y:S02]  /*0590*/  FSETP.GTU.FTZ.AND P0, PT, |R0|, +INF , PT ;  /* 0x7f8000000000780b */ /* 0x000fe40003f1c200 */
[----:B------:R-:W-:-:S04]  /*05a0*/  FSETP.GTU.FTZ.AND P1, PT, |R3|, +INF , PT ;  /* 0x7f8000000300780b */ /* 0x000fc80003f3c200 */
[----:B------:R-:W-:-:S13]  /*05b0*/  PLOP3.LUT P0, PT, P0, P1, PT, 0xf8, 0x8f ;  /* 0x00000000008f781c */ /* 0x000fda0000703f70 */
[----:B------:R-:W-:Y:S05]  /*05c0*/  @P0 BRA `(.L_x_6) ;  /* 0x00000004004c0947 */ /* 0x000fea0003800000 */
[----:B------:R-:W-:-:S13]  /*05d0*/  LOP3.LUT P0, RZ, R15, 0x7fffffff, R0, 0xc8, !PT ;  /* 0x7fffffff0fff7812 */ /* 0x000fda000780c800 */
[----:B------:R-:W-:Y:S05]  /*05e0*/  @!P0 BRA `(.L_x_7) ;  /* 0x00000004003c8947 */ /* 0x000fea0003800000 */
[C---:B------:R-:W-:Y:S02]  /*05f0*/  FSETP.NEU.FTZ.AND P2, PT, |R0|.reuse, +INF , PT ;  /* 0x7f8000000000780b */ /* 0x040fe40003f5d200 */
[----:B------:R-:W-:Y:S02]  /*0600*/  FSETP.NEU.FTZ.AND P1, PT, |R3|, +INF , PT ;  /* 0x7f8000000300780b */ /* 0x000fe40003f3d200 */
[----:B------:R-:W-:-:S11]  /*0610*/  FSETP.NEU.FTZ.AND P0, PT, |R0|, +INF , PT ;  /* 0x7f8000000000780b */ /* 0x000fd60003f1d200 */
[----:B------:R-:W-:Y:S05]  /*0620*/  @!P1 BRA !P2, `(.L_x_7) ;  /* 0x00000004002c9947 */ /* 0x000fea0005000000 */
[----:B------:R-:W-:-:S04]  /*0630*/  LOP3.LUT P2, RZ, R0, 0x7fffffff, RZ, 0xc0, !PT ;  /* 0x7fffffff00ff7812 */ /* 0x000fc8000784c0ff */
[----:B------:R-:W-:-:S13]  /*0640*/  PLOP3.LUT P1, PT, P1, P2, PT, 0x2f, 0xf2 ;  /* 0x0000000000f2781c */ /* 0x000fda0000f24577 */
[----:B------:R-:W-:Y:S05]  /*0650*/  @P1 BRA `(.L_x_8) ;  /* 0x0000000400181947 */ /* 0x000fea0003800000 */
[----:B------:R-:W-:-:S04]  /*0660*/  LOP3.LUT P1, RZ, R15, 0x7fffffff, RZ, 0xc0, !PT ;  /* 0x7fffffff0fff7812 */ /* 0x000fc8000782c0ff */
[----:B------:R-:W-:-:S13]  /*0670*/  PLOP3.LUT P0, PT, P0, P1, PT, 0x2f, 0xf2 ;  /* 0x0000000000f2781c */ /* 0x000fda0000702577 */
[----:B------:R-:W-:Y:S05]  /*0680*/  @P0 BRA `(.L_x_9) ;  /* 0x0000000400000947 */ /* 0x000fea0003800000 */
[----:B------:R-:W-:Y:S02]  /*0690*/  ISETP.GE.AND P0, PT, R14, RZ, PT ;  /* 0x000000ff0e00720c */ /* 0x000fe40003f06270 */
[----:B------:R-:W-:-:S11]  /*06a0*/  ISETP.GE.AND P1, PT, R16, RZ, PT ;  /* 0x000000ff1000720c */ /* 0x000fd60003f26270 */
[----:B------:R-:W-:Y:S01]  /*06b0*/  @P0 IMAD.MOV.U32 R8, RZ, RZ, RZ ;  /* 0x000000ffff080224 */ /* 0x000fe200078e00ff */
[----:B------:R-:W-:Y:S01]  /*06c0*/  @!P0 MOV R8, 0xffffffc0 ;  /* 0xffffffc000088802 */ /* 0x000fe20000000f00 */
[----:B------:R-:W-:Y:S01]  /*06d0*/  @!P0 FFMA R0, R0, 1.84467440737095516160e+19, RZ ;  /* 0x5f80000000008823 */ /* 0x000fe200000000ff */
[----:B------:R-:W-:-:S03]  /*06e0*/  @!P1 FFMA R15, R3, 1.84467440737095516160e+19, RZ ;  /* 0x5f800000030f9823 */ /* 0x000fc600000000ff */
[----:B------:R-:W-:-:S07]  /*06f0*/  @!P1 VIADD R8, R8, 0x40 ;  /* 0x0000004008089836 */ /* 0x000fce0000000000 */
.L_x_5:
[----:B------:R-:W-:Y:S01]  /*0700*/  LEA R14, R10, 0xc0800000, 0x17 ;  /* 0xc08000000a0e7811 */ /* 0x000fe200078eb8ff */
[----:B------:R-:W-:Y:S01]  /*0710*/  VIADD R17, R17, 0xffffff81 ;  /* 0xffffff8111117836 */ /* 0x000fe20000000000 */
[----:B------:R-:W-:Y:S02]  /*0720*/  BSSY.RECONVERGENT B2, `(.L_x_10) ;  /* 0x0000035000027945 */ /* 0x000fe40003800200 */
[----:B------:R-:W-:Y:S01]  /*0730*/  IADD3 R14, PT, PT, -R14, R15, RZ ;  /* 0x0000000f0e0e7210 */ /* 0x000fe20007ffe1ff */
[C---:B------:R-:W-:Y:S01]  /*0740*/  IMAD R0, R17.reuse, -0x800000, R0 ;  /* 0xff80000011007824 */ /* 0x040fe200078e0200 */
[----:B------:R-:W-:Y:S02]  /*0750*/  IADD3 R17, PT, PT, R17, 0x7f, -R10 ;  /* 0x0000007f11117810 */ /* 0x000fe40007ffe80a */
[----:B------:R-:W0:Y:S01]  /*0760*/  MUFU.RCP R15, R14 ;  /* 0x0000000e000f7308 */ /* 0x000e220000001000 */
[----:B------:R-:W-:Y:S01]  /*0770*/  FADD.FTZ R19, -R14, -RZ ;  /* 0x800000ff0e137221 */ /* 0x000fe20000010100 */
[----:B------:R-:W-:-:S03]  /*0780*/  IADD3 R17, PT, PT, R17, R8, RZ ;  /* 0x0000000811117210 */ /* 0x000fc60007ffe0ff */
[----:B0-----:R-:W-:-:S04]  /*0790*/  FFMA R16, R15, R19, 1 ;  /* 0x3f8000000f107423 */ /* 0x001fc80000000013 */
[----:B------:R-:W-:-:S04]  /*07a0*/  FFMA R15, R15, R16, R15 ;  /* 0x000000100f0f7223 */ /* 0x000fc8000000000f */
[----:B------:R-:W-:-:S04]  /*07b0*/  FFMA R16, R0, R15, RZ ;  /* 0x0000000f00107223 */ /* 0x000fc800000000ff */
[----:B------:R-:W-:-:S04]  /*07c0*/  FFMA R18, R19, R16, R0 ;  /* 0x0000001013127223 */ /* 0x000fc80000000000 */
[----:B------:R-:W-:-:S04]  /*07d0*/  FFMA R18, R15, R18, R16 ;  /* 0x000000120f127223 */ /* 0x000fc80000000010 */
[----:B------:R-:W-:-:S04]  /*07e0*/  FFMA R19, R19, R18, R0 ;  /* 0x0000001213137223 */ /* 0x000fc80000000000 */
[----:B------:R-:W-:-:S05]  /*07f0*/  FFMA R0, R15, R19, R18 ;  /* 0x000000130f007223 */ /* 0x000fca0000000012 */
[----:B------:R-:W-:-:S04]  /*0800*/  SHF.R.U32.HI R10, RZ, 0x17, R0 ;  /* 0x00000017ff0a7819 */ /* 0x000fc80000011600 */
[----:B------:R-:W-:-:S05]  /*0810*/  LOP3.LUT R10, R10, 0xff, RZ, 0xc0, !PT ;  /* 0x000000ff0a0a7812 */ /* 0x000fca00078ec0ff */
[----:B------:R-:W-:-:S05]  /*0820*/  IMAD.IADD R14, R10, 0x1, R17 ;  /* 0x000000010a0e7824 */ /* 0x000fca00078e0211 */
[----:B------:R-:W-:-:S04]  /*0830*/  IADD3 R8, PT, PT, R14, -0x1, RZ ;  /* 0xffffffff0e087810 */ /* 0x000fc80007ffe0ff */
[----:B------:R-:W-:-:S13]  /*0840*/  ISETP.GE.U32.AND P0, PT, R8, 0xfe, PT ;  /* 0x000000fe0800780c */ /* 0x000fda0003f06070 */
[----:B------:R-:W-:Y:S05]  /*0850*/  @!P0 BRA `(.L_x_11) ;  /* 0x0000000000808947 */ /* 0x000fea0003800000 */
[----:B------:R-:W-:-:S13]  /*0860*/  ISETP.GT.AND P0, PT, R14, 0xfe, PT ;  /* 0x000000fe0e00780c */ /* 0x000fda0003f04270 */
[----:B------:R-:W-:Y:S05]  /*0870*/  @P0 BRA `(.L_x_12) ;  /* 0x00000000006c0947 */ /* 0x000fea0003800000 */
[----:B------:R-:W-:-:S13]  /*0880*/  ISETP.GE.AND P0, PT, R14, 0x1, PT ;  /* 0x000000010e00780c */ /* 0x000fda0003f06270 */
[----:B------:R-:W-:Y:S05]  /*0890*/  @P0 BRA `(.L_x_13) ;  /* 0x0000000000740947 */ /* 0x000fea0003800000 */
[----:B------:R-:W-:Y:S02]  /*08a0*/  ISETP.GE.AND P0, PT, R14, -0x18, PT ;  /* 0xffffffe80e00780c */ /* 0x000fe40003f06270 */
[----:B------:R-:W-:-:S11]  /*08b0*/  LOP3.LUT R0, R0, 0x80000000, RZ, 0xc0, !PT ;  /* 0x8000000000007812 */ /* 0x000fd600078ec0ff */
[----:B------:R-:W-:Y:S05]  /*08c0*/  @!P0 BRA `(.L_x_13) ;  /* 0x0000000000688947 */ /* 0x000fea0003800000 */
[CCC-:B------:R-:W-:Y:S01]  /*08d0*/  FFMA.RZ R8, R15.reuse, R19.reuse, R18.reuse ;  /* 0x000000130f087223 */ /* 0x1c0fe2000000c012 */
[C---:B------:R-:W-:Y:S01]  /*08e0*/  VIADD R17, R14.reuse, 0x20 ;  /* 0x000000200e117836 */ /* 0x040fe20000000000 */
[C---:B------:R-:W-:Y:S02]  /*08f0*/  ISETP.NE.AND P2, PT, R14.reuse, RZ, PT ;  /* 0x000000ff0e00720c */ /* 0x040fe40003f45270 */
[----:B------:R-:W-:Y:S02]  /*0900*/  ISETP.NE.AND P1, PT, R14, RZ, PT ;  /* 0x000000ff0e00720c */ /* 0x000fe40003f25270 */
[----:B------:R-:W-:Y:S01]  /*0910*/  LOP3.LUT R10, R8, 0x7fffff, RZ, 0xc0, !PT ;  /* 0x007fffff080a7812 */ /* 0x000fe200078ec0ff */
[CCC-:B------:R-:W-:Y:S01]  /*0920*/  FFMA.RP R8, R15.reuse, R19.reuse, R18.reuse ;  /* 0x000000130f087223 */ /* 0x1c0fe20000008012 */
[----:B------:R-:W-:Y:S01]  /*0930*/  FFMA.RM R15, R15, R19, R18 ;  /* 0x000000130f0f7223 */ /* 0x000fe20000004012 */
[----:B------:R-:W-:Y:S02]  /*0940*/  IADD3 R14, PT, PT, -R14, RZ, RZ ;  /* 0x000000ff0e0e7210 */ /* 0x000fe40007ffe1ff */
[----:B------:R-:W-:-:S02]  /*0950*/  LOP3.LUT R10, R10, 0x800000, RZ, 0xfc, !PT ;  /* 0x008000000a0a7812 */ /* 0x000fc400078efcff */
[----:B------:R-:W-:Y:S02]  /*0960*/  FSETP.NEU.FTZ.AND P0, PT, R8, R15, PT ;  /* 0x0000000f0800720b */ /* 0x000fe40003f1d000 */
[----:B------:R-:W-:Y:S02]  /*0970*/  SHF.L.U32 R17, R10, R17, RZ ;  /* 0x000000110a117219 */ /* 0x000fe400000006ff */
[----:B------:R-:W-:Y:S02]  /*0980*/  SEL R15, R14, RZ, P2 ;  /* 0x000000ff0e0f7207 */ /* 0x000fe40001000000 */
[----:B------:R-:W-:Y:S02]  /*0990*/  ISETP.NE.AND P1, PT, R17, RZ, P1 ;  /* 0x000000ff1100720c */ /* 0x000fe40000f25270 */
[----:B------:R-:W-:Y:S02]  /*09a0*/  SHF.R.U32.HI R15, RZ, R15, R10 ;  /* 0x0000000fff0f7219 */ /* 0x000fe4000001160a */
[----:B------:R-:W-:-:S02]  /*09b0*/  PLOP3.LUT P0, PT, P0, P1, PT, 0xf8, 0x8f ;  /* 0x00000000008f781c */ /* 0x000fc40000703f70 */
[----:B------:R-:W-:Y:S02]  /*09c0*/  SHF.R.U32.HI R17, RZ, 0x1, R15 ;  /* 0x00000001ff117819 */ /* 0x000fe4000001160f */
[----:B------:R-:W-:-:S04]  /*09d0*/  SEL R8, RZ, 0x1, !P0 ;  /* 0x00000001ff087807 */ /* 0x000fc80004000000 */
[----:B------:R-:W-:-:S04]  /*09e0*/  LOP3.LUT R8, R8, 0x1, R17, 0xf8, !PT ;  /* 0x0000000108087812 */ /* 0x000fc800078ef811 */
[----:B------:R-:W-:-:S05]  /*09f0*/  LOP3.LUT R8, R8, R15, RZ, 0xc0, !PT ;  /* 0x0000000f08087212 */ /* 0x000fca00078ec0ff */
[----:B------:R-:W-:-:S05]  /*0a00*/  IMAD.IADD R17, R17, 0x1, R8 ;  /* 0x0000000111117824 */ /* 0x000fca00078e0208 */
[----:B------:R-:W-:Y:S01]  /*0a10*/  LOP3.LUT R0, R17, R0, RZ, 0xfc, !PT ;  /* 0x0000000011007212 */ /* 0x000fe200078efcff */
[----:B------:R-:W-:Y:S06]  /*0a20*/  BRA `(.L_x_13) ;  /* 0x0000000000107947 */ /* 0x000fec0003800000 */
.L_x_12:
[----:B------:R-:W-:-:S04]  /*0a30*/  LOP3.LUT R0, R0, 0x80000000, RZ, 0xc0, !PT ;  /* 0x8000000000007812 */ /* 0x000fc800078ec0ff */
[----:B------:R-:W-:Y:S01]  /*0a40*/  LOP3.LUT R0, R0, 0x7f800000, RZ, 0xfc, !PT ;  /* 0x7f80000000007812 */ /* 0x000fe200078efcff */
[----:B------:R-:W-:Y:S06]  /*0a50*/  BRA `(.L_x_13) ;  /* 0x0000000000047947 */ /* 0x000fec0003800000 */
.L_x_11:
[----:B------:R-:W-:-:S07]  /*0a60*/  LEA R0, R17, R0, 0x17 ;  /* 0x0000000011007211 */ /* 0x000fce00078eb8ff */
.L_x_13:
[----:B------:R-:W-:Y:S05]  /*0a70*/  BSYNC.RECONVERGENT B2 ;  /* 0x0000000000027941 */ /* 0x000fea0003800200 */
.L_x_10:
[----:B------:R-:W-:Y:S05]  /*0a80*/  BRA `(.L_x_14) ;  /* 0x0000000000207947 */ /* 0x000fea0003800000 */
.L_x_9:
[----:B------:R-:W-:-:S04]  /*0a90*/  LOP3.LUT R0, R15, 0x80000000, R0, 0x48, !PT ;  /* 0x800000000f007812 */ /* 0x000fc800078e4800 */
[----:B------:R-:W-:Y:S01]  /*0aa0*/  LOP3.LUT R0, R0, 0x7f800000, RZ, 0xfc, !PT ;  /* 0x7f80000000007812 */ /* 0x000fe200078efcff */
[----:B------:R-:W-:Y:S06]  /*0ab0*/  BRA `(.L_x_14) ;  /* 0x0000000000147947 */ /* 0x000fec0003800000 */
.L_x_8:
[----:B------:R-:W-:Y:S01]  /*0ac0*/  LOP3.LUT R0, R15, 0x80000000, R0, 0x48, !PT ;  /* 0x800000000f007812 */ /* 0x000fe200078e4800 */
[----:B------:R-:W-:Y:S06]  /*0ad0*/  BRA `(.L_x_14) ;  /* 0x00000000000c7947 */ /* 0x000fec0003800000 */
.L_x_7:
[----:B------:R-:W0:Y:S01]  /*0ae0*/  MUFU.RSQ R0, -QNAN ;  /* 0xffc0000000007908 */ /* 0x000e220000001400 */
[----:B------:R-:W-:Y:S05]  /*0af0*/  BRA `(.L_x_14) ;  /* 0x0000000000047947 */ /* 0x000fea0003800000 */
.L_x_6:
[----:B------:R-:W-:-:S07]  /*0b00*/  FADD.FTZ R0, R0, R3 ;  /* 0x0000000300007221 */ /* 0x000fce0000010000 */
.L_x_14:
[----:B------:R-:W-:Y:S05]  /*0b10*/  BSYNC.RECONVERGENT B1 ;  /* 0x0000000000017941 */ /* 0x000fea0003800200 */
.L_x_4:
[----:B------:R-:W-:Y:S02]  /*0b20*/  HFMA2 R15, -RZ, RZ, 0, 0 ;  /* 0x00000000ff0f7431 */ /* 0x000fe400000001ff */
[----:B------:R-:W-:-:S04]  /*0b30*/  IMAD.MOV.U32 R14, RZ, RZ, R6 ;  /* 0x000000ffff0e7224 */ /* 0x000fc800078e0006 */
[----:B0-----:R-:W-:Y:S05]  /*0b40*/  RET.REL.NODEC R14 `(_Z37Kernel_semi_implicit_time_integrationiiiffffPfS_P6float2S1_S1_) ;  /* 0xfffffff40e2c7950 */ /* 0x001fea0003c3ffff */
.L_x_15:
[----:B------:R-:W-:-:S00]  /*0b50*/  BRA `(.L_x_15) ;  /* 0xfffffffc00fc7947 */ /* 0x000fc0000383ffff */
[----:B------:R-:W-:-:S00]  /*0b60*/  NOP ;  /* 0x0000000000007918 */ /* 0x000fc00000000000 */
        /* <DEDUP_REMOVED lines=9> */
.L_x_16:


//--------------------- .nv.shared.reserved.0     --------------------------
	.section	.nv.shared.reserved.0,"aw",@nobits
	.weak		__nv_reservedSMEM_offset_0_alias
	.size		__nv_reservedSMEM_offset_0_alias, 0, 64
	.other		__nv_reservedSMEM_offset_0_alias,@"STO_CUDA_RESERVED_SHARED STV_DEFAULT"
__nv_reservedSMEM_offset_0_alias:
	.zero		0
	.zero		64


//--------------------- .nv.constant0._Z37Kernel_semi_implicit_time_integrationiiiffffPfS_P6float2S1_S1_ --------------------------
	.section	.nv.constant0._Z37Kernel_semi_implicit_time_integrationiiiffffPfS_P6float2S1_S1_,"a",@progbits
	.sectionflags	@""
	.align	4
.nv.constant0._Z37Kernel_semi_implicit_time_integrationiiiffffPfS_P6float2S1_S1_:
	.zero		968


//--------------------- SYMBOLS --------------------------

	.type		.nv.reservedSmem.offset0,@object
	.size		.nv.reservedSmem.offset0,0x4
